	.headerflags	@"EF_CUDA_TEXMODE_UNIFIED EF_CUDA_64BIT_ADDRESS EF_CUDA_ACCELERATORS EF_CUDA_SM90 EF_CUDA_VIRTUAL_SM(EF_CUDA_SM90)"
	.elftype	@"ET_EXEC"


//--------------------- .nv.info                  --------------------------
	.section	.nv.info,"",@"SHT_CUDA_INFO"
	.align	4


	//----- nvinfo : EIATTR_REGCOUNT
	.align		4
        /*0000*/ 	.byte	0x04, 0x2f
        /*0002*/ 	.short	(.L_3 - .L_2)
	.align		4
.L_2:
        /*0004*/ 	.word	index@(triton_poi_fused__native_batch_norm_legit_no_training_18)
        /*0008*/ 	.word	0x00000016


	//----- nvinfo : EIATTR_MIN_STACK_SIZE
	.align		4
.L_3:
        /*000c*/ 	.byte	0x04, 0x12
        /*000e*/ 	.short	(.L_5 - .L_4)
	.align		4
.L_4:
        /*0010*/ 	.word	index@(triton_poi_fused__native_batch_norm_legit_no_training_18)
        /*0014*/ 	.word	0x00000000


	//----- nvinfo : EIATTR_FRAME_SIZE
	.align		4
.L_5:
        /*0018*/ 	.byte	0x04, 0x11
        /*001a*/ 	.short	(.L_7 - .L_6)
	.align		4
.L_6:
        /*001c*/ 	.word	index@(triton_poi_fused__native_batch_norm_legit_no_training_18)
        /*0020*/ 	.word	0x00000000


	//----- nvinfo : EIATTR_MIN_STACK_SIZE
	.align		4
.L_7:
        /*0024*/ 	.byte	0x04, 0x12
        /*0026*/ 	.short	(.L_9 - .L_8)
	.align		4
.L_8:
        /*0028*/ 	.word	index@(triton_poi_fused__native_batch_norm_legit_no_training_18)
        /*002c*/ 	.word	0x00000000
.L_9:


//--------------------- .nv.info.triton_poi_fused__native_batch_norm_legit_no_training_18 --------------------------
	.section	.nv.info.triton_poi_fused__native_batch_norm_legit_no_training_18,"",@"SHT_CUDA_INFO"
	.sectionflags	@""
	.align	4


	//----- nvinfo : EIATTR_CUDA_API_VERSION
	.align		4
        /*0000*/ 	.byte	0x04, 0x37
        /*0002*/ 	.short	(.L_11 - .L_10)
.L_10:
        /*0004*/ 	.word	0x0000007c


	//----- nvinfo : EIATTR_KPARAM_INFO
	.align		4
.L_11:
        /*0008*/ 	.byte	0x04, 0x17
        /*000a*/ 	.short	(.L_13 - .L_12)
.L_12:
        /*000c*/ 	.word	0x00000000
        /*0010*/ 	.short	0x0006
        /*0012*/ 	.short	0x0030
        /*0014*/ 	.byte	0x00, 0xf0, 0x11, 0x00


	//----- nvinfo : EIATTR_KPARAM_INFO
	.align		4
.L_13:
        /*0018*/ 	.byte	0x04, 0x17
        /*001a*/ 	.short	(.L_15 - .L_14)
.L_14:
        /*001c*/ 	.word	0x00000000
        /*0020*/ 	.short	0x0005
        /*0022*/ 	.short	0x0028
        /*0024*/ 	.byte	0x00, 0xf4, 0x21, 0x00


	//----- nvinfo : EIATTR_KPARAM_INFO
	.align		4
.L_15:
        /*0028*/ 	.byte	0x04, 0x17
        /*002a*/ 	.short	(.L_17 - .L_16)
.L_16:
        /*002c*/ 	.word	0x00000000
        /*0030*/ 	.short	0x0004
        /*0032*/ 	.short	0x0020
        /*0034*/ 	.byte	0x00, 0xf4, 0x21, 0x00


	//----- nvinfo : EIATTR_KPARAM_INFO
	.align		4
.L_17:
        /*0038*/ 	.byte	0x04, 0x17
        /*003a*/ 	.short	(.L_19 - .L_18)
.L_18:
        /*003c*/ 	.word	0x00000000
        /*0040*/ 	.short	0x0003
        /*0042*/ 	.short	0x0018
        /*0044*/ 	.byte	0x00, 0xf4, 0x21, 0x00


	//----- nvinfo : EIATTR_KPARAM_INFO
	.align		4
.L_19:
        /*0048*/ 	.byte	0x04, 0x17
        /*004a*/ 	.short	(.L_21 - .L_20)
.L_20:
        /*004c*/ 	.word	0x00000000
        /*0050*/ 	.short	0x0002
        /*0052*/ 	.short	0x0010
        /*0054*/ 	.byte	0x00, 0xf4, 0x21, 0x00


	//----- nvinfo : EIATTR_KPARAM_INFO
	.align		4
.L_21:
        /*0058*/ 	.byte	0x04, 0x17
        /*005a*/ 	.short	(.L_23 - .L_22)
.L_22:
        /*005c*/ 	.word	0x00000000
        /*0060*/ 	.short	0x0001
        /*0062*/ 	.short	0x0008
        /*0064*/ 	.byte	0x00, 0xf4, 0x21, 0x00


	//----- nvinfo : EIATTR_KPARAM_INFO
	.align		4
.L_23:
        /*0068*/ 	.byte	0x04, 0x17
        /*006a*/ 	.short	(.L_25 - .L_24)
.L_24:
        /*006c*/ 	.word	0x00000000
        /*0070*/ 	.short	0x0000
        /*0072*/ 	.short	0x0000
        /*0074*/ 	.byte	0x00, 0xf4, 0x21, 0x00


	//----- nvinfo : EIATTR_SPARSE_MMA_MASK
	.align		4
.L_25:
        /*0078*/ 	.byte	0x03, 0x50
        /*007a*/ 	.short	0x0000


	//----- nvinfo : EIATTR_MAXREG_COUNT
	.align		4
        /*007c*/ 	.byte	0x03, 0x1b
        /*007e*/ 	.short	0x00ff


	//----- nvinfo : EIATTR_EXIT_INSTR_OFFSETS
	.align		4
        /*0080*/ 	.byte	0x04, 0x1c
        /*0082*/ 	.short	(.L_27 - .L_26)


	//   ....[0]....
.L_26:
        /*0084*/ 	.word	0x000003e0


	//   ....[1]....
        /*0088*/ 	.word	0x00000400


	//----- nvinfo : EIATTR_REQNTID
	.align		4
.L_27:
        /*008c*/ 	.byte	0x04, 0x10
        /*008e*/ 	.short	(.L_29 - .L_28)
.L_28:
        /*0090*/ 	.word	0x00000080
        /*0094*/ 	.word	0x00000001
        /*0098*/ 	.word	0x00000001


	//----- nvinfo : EIATTR_CBANK_PARAM_SIZE
	.align		4
.L_29:
        /*009c*/ 	.byte	0x03, 0x19
        /*009e*/ 	.short	0x0034


	//----- nvinfo : EIATTR_PARAM_CBANK
	.align		4
        /*00a0*/ 	.byte	0x04, 0x0a
        /*00a2*/ 	.short	(.L_31 - .L_30)
	.align		4
.L_30:
        /*00a4*/ 	.word	index@(.nv.constant0.triton_poi_fused__native_batch_norm_legit_no_training_18)
        /*00a8*/ 	.short	0x0210
        /*00aa*/ 	.short	0x0034


	//----- nvinfo : EIATTR_SW_WAR
	.align		4
.L_31:
        /*00ac*/ 	.byte	0x04, 0x36
        /*00ae*/ 	.short	(.L_33 - .L_32)
.L_32:
        /*00b0*/ 	.word	0x00000008
.L_33:


//--------------------- .nv.callgraph             --------------------------
	.section	.nv.callgraph,"",@"SHT_CUDA_CALLGRAPH"
	.align	4
	.sectionentsize	8
	.align		4
        /*0000*/ 	.word	0x00000000
	.align		4
        /*0004*/ 	.word	0xffffffff
	.align		4
        /*0008*/ 	.word	0x00000000
	.align		4
        /*000c*/ 	.word	0xfffffffe
	.align		4
        /*0010*/ 	.word	0x00000000
	.align		4
        /*0014*/ 	.word	0xfffffffd
	.align		4
        /*0018*/ 	.word	0x00000000
	.align		4
        /*001c*/ 	.word	0xfffffffc


//--------------------- .nv.constant4             --------------------------
	.section	.nv.constant4,"a",@progbits
	.align	8
	.align		8
.nv.constant4:
        /*0000*/ 	.dword	_$_str
	.align		8
        /*0008*/ 	.dword	_$_str_$_2


//--------------------- .text.triton_poi_fused__native_batch_norm_legit_no_training_18 --------------------------
	.section	.text.triton_poi_fused__native_batch_norm_legit_no_training_18,"ax",@progbits
	.align	128
        .global         triton_poi_fused__native_batch_norm_legit_no_training_18
        .type           triton_poi_fused__native_batch_norm_legit_no_training_18,@function
        .size           triton_poi_fused__native_batch_norm_legit_no_training_18,(.L_x_1 - triton_poi_fused__native_batch_norm_legit_no_training_18)
        .other          triton_poi_fused__native_batch_norm_legit_no_training_18,@"STO_CUDA_ENTRY STV_DEFAULT"
triton_poi_fused__native_batch_norm_legit_no_training_18:
.text.triton_poi_fused__native_batch_norm_legit_no_training_18:
[----:B------:R-:W0:Y:S01]  /*0000*/  LDC R1, c[0x0][0x28] ;  /* 0x00000a00ff017b82 */ /* 0x000e220000000800 */
[----:B------:R-:W1:Y:S07]  /*0010*/  S2R R0, SR_TID.X ;  /* 0x0000000000007919 */ /* 0x000e6e0000002100 */
[----:B------:R-:W2:Y:S01]  /*0020*/  LDC.64 R8, c[0x0][0x220] ;  /* 0x00008800ff087b82 */ /* 0x000ea20000000a00 */
[----:B------:R-:W-:Y:S01]  /*0030*/  ULDC.64 UR4, c[0x0][0x208] ;  /* 0x0000820000047ab9 */ /* 0x000fe20000000a00 */
[----:B------:R-:W3:Y:S06]  /*0040*/  S2R R5, SR_CTAID.X ;  /* 0x0000000000057919 */ /* 0x000eec0000002500 */
[----:B------:R-:W4:Y:S08]  /*0050*/  LDC.64 R12, c[0x0][0x210] ;  /* 0x00008400ff0c7b82 */ /* 0x000f300000000a00 */
[----:B------:R-:W5:Y:S08]  /*0060*/  LDC.64 R14, c[0x0][0x218] ;  /* 0x00008600ff0e7b82 */ /* 0x000f700000000a00 */
[----:B------:R-:W5:Y:S01]  /*0070*/  LDC.64 R16, c[0x0][0x228] ;  /* 0x00008a00ff107b82 */ /* 0x000f620000000a00 */
[----:B-1----:R-:W-:-:S07]  /*0080*/  SHF.L.U32 R0, R0, 0x1, RZ ;  /* 0x0000000100007819 */ /* 0x002fce00000006ff */
[----:B------:R-:W1:Y:S01]  /*0090*/  LDC.64 R18, c[0x0][0x230] ;  /* 0x00008c00ff127b82 */ /* 0x000e620000000a00 */
[----:B---3--:R-:W-:Y:S02]  /*00a0*/  SHF.R.S32.HI R3, RZ, 0x17, R5 ;  /* 0x00000017ff037819 */ /* 0x008fe40000011405 */
[----:B------:R-:W-:Y:S02]  /*00b0*/  LOP3.LUT R0, R0, 0xfe, RZ, 0xc0, !PT ;  /* 0x000000fe00007812 */ /* 0x000fe400078ec0ff */
[----:B------:R-:W-:Y:S02]  /*00c0*/  SGXT R3, R3, 0x1 ;  /* 0x000000010303781a */ /* 0x000fe40000000200 */
[----:B------:R-:W-:-:S04]  /*00d0*/  LEA R0, R5, R0, 0x8 ;  /* 0x0000000005007211 */ /* 0x000fc800078e40ff */
[----:B------:R-:W-:Y:S02]  /*00e0*/  LEA.HI R3, R3, R0, RZ, 0x6 ;  /* 0x0000000003037211 */ /* 0x000fe400078f30ff */
[----:B------:R-:W-:Y:S02]  /*00f0*/  ISETP.GE.AND P4, PT, R0, 0x100, PT ;  /* 0x000001000000780c */ /* 0x000fe40003f86270 */
[----:B------:R-:W-:-:S04]  /*0100*/  LOP3.LUT R3, R3, 0xffffffc0, RZ, 0xc0, !PT ;  /* 0xffffffc003037812 */ /* 0x000fc800078ec0ff */
[----:B------:R-:W-:Y:S02]  /*0110*/  IADD3 R11, R0, -R3, RZ ;  /* 0x80000003000b7210 */ /* 0x000fe40007ffe0ff */
[----:B------:R-:W-:-:S03]  /*0120*/  CS2R R2, SRZ ;  /* 0x0000000000027805 */ /* 0x000fc6000001ff00 */
[----:B--2---:R-:W-:-:S05]  /*0130*/  IMAD.WIDE R8, R11, 0x4, R8 ;  /* 0x000000040b087825 */ /* 0x004fca00078e0208 */
[----:B------:R2:W3:Y:S01]  /*0140*/  @!P4 LDG.E.EL.64 R2, desc[UR4][R8.64] ;  /* 0x000000040802c981 */ /* 0x0004e2000c2e1b00 */
[----:B------:R-:W-:Y:S02]  /*0150*/  CS2R R4, SRZ ;  /* 0x0000000000047805 */ /* 0x000fe4000001ff00 */
[----:B------:R-:W-:Y:S01]  /*0160*/  CS2R R6, SRZ ;  /* 0x0000000000067805 */ /* 0x000fe2000001ff00 */
[----:B----4-:R-:W-:-:S04]  /*0170*/  IMAD.WIDE R12, R0, 0x4, R12 ;  /* 0x00000004000c7825 */ /* 0x010fc800078e020c */
[C---:B-----5:R-:W-:Y:S01]  /*0180*/  IMAD.WIDE R14, R11.reuse, 0x4, R14 ;  /* 0x000000040b0e7825 */ /* 0x060fe200078e020e */
[----:B------:R-:W4:Y:S04]  /*0190*/  @!P4 LDG.E.64 R4, desc[UR4][R12.64] ;  /* 0x000000040c04c981 */ /* 0x000f28000c1e1b00 */
[----:B------:R5:W4:Y:S01]  /*01a0*/  @!P4 LDG.E.EL.64 R6, desc[UR4][R14.64] ;  /* 0x000000040e06c981 */ /* 0x000b22000c2e1b00 */
[----:B0-----:R-:W-:Y:S01]  /*01b0*/  IMAD.WIDE R16, R11, 0x4, R16 ;  /* 0x000000040b107825 */ /* 0x001fe200078e0210 */
[----:B--2---:R-:W-:-:S03]  /*01c0*/  CS2R R8, SRZ ;  /* 0x0000000000087805 */ /* 0x004fc6000001ff00 */
[----:B-1----:R-:W-:Y:S01]  /*01d0*/  IMAD.WIDE R18, R11, 0x4, R18 ;  /* 0x000000040b127825 */ /* 0x002fe200078e0212 */
[----:B------:R-:W-:-:S04]  /*01e0*/  CS2R R10, SRZ ;  /* 0x00000000000a7805 */ /* 0x000fc8000001ff00 */
[----:B------:R-:W2:Y:S04]  /*01f0*/  @!P4 LDG.E.EL.64 R8, desc[UR4][R18.64] ;  /* 0x000000041208c981 */ /* 0x000ea8000c2e1b00 */
[----:B------:R-:W2:Y:S01]  /*0200*/  @!P4 LDG.E.EL.64 R10, desc[UR4][R16.64] ;  /* 0x00000004100ac981 */ /* 0x000ea2000c2e1b00 */
[----:B-----5:R-:W-:Y:S01]  /*0210*/  HFMA2.MMA R15, -RZ, RZ, 1.625, 0 ;  /* 0x3e800000ff0f7435 */ /* 0x020fe200000001ff */
[----:B---3--:R-:W-:Y:S01]  /*0220*/  FADD R2, R2, 0.0010000000474974513054 ;  /* 0x3a83126f02027421 */ /* 0x008fe20000000000 */
[----:B------:R-:W-:-:S03]  /*0230*/  FADD R12, R3, 0.0010000000474974513054 ;  /* 0x3a83126f030c7421 */ /* 0x000fc60000000000 */
[----:B------:R0:W1:Y:S08]  /*0240*/  MUFU.SQRT R13, R2 ;  /* 0x00000002000d7308 */ /* 0x0000700000002000 */
[----:B------:R-:W3:Y:S01]  /*0250*/  MUFU.SQRT R14, R12 ;  /* 0x0000000c000e7308 */ /* 0x000ee20000002000 */
[----:B0-----:R-:W0:Y:S01]  /*0260*/  LDC.64 R2, c[0x0][0x238] ;  /* 0x00008e00ff027b82 */ /* 0x001e220000000a00 */
[----:B-1----:R-:W-:-:S02]  /*0270*/  FSETP.GT.AND P0, PT, R13, 8.50705917302346158658e+37, PT ;  /* 0x7e8000000d00780b */ /* 0x002fc40003f04000 */
[----:B------:R-:W-:Y:S02]  /*0280*/  FSETP.GEU.AND P2, PT, R13, 1.175494350822287508e-38, PT ;  /* 0x008000000d00780b */ /* 0x000fe40003f4e000 */
[C---:B---3--:R-:W-:Y:S02]  /*0290*/  FSETP.GT.AND P1, PT, R14.reuse, 8.50705917302346158658e+37, PT ;  /* 0x7e8000000e00780b */ /* 0x048fe40003f24000 */
[----:B------:R-:W-:-:S07]  /*02a0*/  FSETP.GEU.AND P3, PT, R14, 1.175494350822287508e-38, PT ;  /* 0x008000000e00780b */ /* 0x000fce0003f6e000 */
[----:B------:R-:W-:-:S04]  /*02b0*/  @P0 FMUL R13, R13, 0.25 ;  /* 0x3e8000000d0d0820 */ /* 0x000fc80000400000 */
[----:B------:R-:W-:Y:S01]  /*02c0*/  @!P2 FMUL R13, R13, 16777216 ;  /* 0x4b8000000d0da820 */ /* 0x000fe20000400000 */
[----:B------:R-:W-:-:S04]  /*02d0*/  @P1 FMUL R14, R14, 0.25 ;  /* 0x3e8000000e0e1820 */ /* 0x000fc80000400000 */
[----:B------:R-:W-:Y:S01]  /*02e0*/  @!P3 FMUL R14, R14, 16777216 ;  /* 0x4b8000000e0eb820 */ /* 0x000fe20000400000 */
[----:B------:R-:W1:Y:S01]  /*02f0*/  MUFU.RCP R13, R13 ;  /* 0x0000000d000d7308 */ /* 0x000e620000001000 */
[----:B------:R-:W-:-:S07]  /*0300*/  FSEL R12, R15, 1, P0 ;  /* 0x3f8000000f0c7808 */ /* 0x000fce0000000000 */
[----:B------:R-:W3:Y:S01]  /*0310*/  MUFU.RCP R14, R14 ;  /* 0x0000000e000e7308 */ /* 0x000ee20000001000 */
[----:B------:R-:W-:Y:S01]  /*0320*/  FSEL R15, R15, 1, P1 ;  /* 0x3f8000000f0f7808 */ /* 0x000fe20000800000 */
[----:B------:R-:W-:Y:S01]  /*0330*/  @!P2 FMUL R12, R12, 16777216 ;  /* 0x4b8000000c0ca820 */ /* 0x000fe20000400000 */
[----:B----4-:R-:W-:-:S03]  /*0340*/  FADD R4, -R6, R4 ;  /* 0x0000000406047221 */ /* 0x010fc60000000100 */
[----:B------:R-:W-:Y:S01]  /*0350*/  @!P3 FMUL R15, R15, 16777216 ;  /* 0x4b8000000f0fb820 */ /* 0x000fe20000400000 */
[----:B------:R-:W-:Y:S01]  /*0360*/  FADD R5, -R7, R5 ;  /* 0x0000000507057221 */ /* 0x000fe20000000100 */
[----:B-1----:R-:W-:Y:S02]  /*0370*/  FMUL R13, R13, R12 ;  /* 0x0000000c0d0d7220 */ /* 0x002fe40000400000 */
[----:B---3--:R-:W-:Y:S02]  /*0380*/  FMUL R6, R14, R15 ;  /* 0x0000000f0e067220 */ /* 0x008fe40000400000 */
[----:B------:R-:W-:Y:S02]  /*0390*/  FMUL R13, R4, R13 ;  /* 0x0000000d040d7220 */ /* 0x000fe40000400000 */
[----:B------:R-:W-:Y:S01]  /*03a0*/  FMUL R6, R5, R6 ;  /* 0x0000000605067220 */ /* 0x000fe20000400000 */
[----:B0-----:R-:W-:-:S04]  /*03b0*/  IMAD.WIDE R2, R0, 0x4, R2 ;  /* 0x0000000400027825 */ /* 0x001fc800078e0202 */
[----:B--2---:R-:W-:Y:S01]  /*03c0*/  FFMA R8, R13, R10, R8 ;  /* 0x0000000a0d087223 */ /* 0x004fe20000000008 */
[----:B------:R-:W-:Y:S01]  /*03d0*/  FFMA R9, R6, R11, R9 ;  /* 0x0000000b06097223 */ /* 0x000fe20000000009 */
[----:B------:R-:W-:Y:S06]  /*03e0*/  @P4 EXIT ;  /* 0x000000000000494d */ /* 0x000fec0003800000 */
[----:B------:R-:W-:Y:S01]  /*03f0*/  STG.E.64 desc[UR4][R2.64], R8 ;  /* 0x0000000802007986 */ /* 0x000fe2000c101b04 */
[----:B------:R-:W-:Y:S05]  /*0400*/  EXIT ;  /* 0x000000000000794d */ /* 0x000fea0003800000 */
.L_x_0:
[----:B------:R-:W-:-:S00]  /*0410*/  BRA `(.L_x_0) ;  /* 0xfffffffc00fc7947 */ /* 0x000fc0000383ffff */
[----:B------:R-:W-:-:S00]  /*0420*/  NOP ;  /* 0x0000000000007918 */ /* 0x000fc00000000000 */
        /* <DEDUP_REMOVED lines=13> */
.L_x_1:


//--------------------- .nv.global.init           --------------------------
	.section	.nv.global.init,"aw",@progbits
.nv.global.init:
	.type		_$_str,@object
	.size		_$_str,(_$_str_$_2 - _$_str)
_$_str:
        /*0000*/ 	.byte	0x5f, 0x5f, 0x43, 0x55, 0x44, 0x41, 0x5f, 0x46, 0x54, 0x5a, 0x00
	.type		_$_str_$_2,@object
	.size		_$_str_$_2,(.L_1 - _$_str_$_2)
_$_str_$_2:
        /*000b*/ 	.byte	0x5f, 0x5f, 0x43, 0x55, 0x44, 0x41, 0x5f, 0x50, 0x52, 0x45, 0x43, 0x5f, 0x53, 0x51, 0x52, 0x54
        /*001b*/ 	.byte	0x00
.L_1:


//--------------------- .nv.constant0.triton_poi_fused__native_batch_norm_legit_no_training_18 --------------------------
	.section	.nv.constant0.triton_poi_fused__native_batch_norm_legit_no_training_18,"a",@progbits
	.sectionflags	@""
	.align	4
.nv.constant0.triton_poi_fused__native_batch_norm_legit_no_training_18:
	.zero		580
